	.headerflags	@"EF_CUDA_TEXMODE_UNIFIED EF_CUDA_64BIT_ADDRESS EF_CUDA_ACCELERATORS EF_CUDA_SM90 EF_CUDA_VIRTUAL_SM(EF_CUDA_SM90)"
	.elftype	@"ET_EXEC"


//--------------------- .nv.info                  --------------------------
	.section	.nv.info,"",@"SHT_CUDA_INFO"
	.align	4


	//----- nvinfo : EIATTR_REGCOUNT
	.align		4
        /*0000*/ 	.byte	0x04, 0x2f
        /*0002*/ 	.short	(.L_1 - .L_0)
	.align		4
.L_0:
        /*0004*/ 	.word	index@(triton_poi_fused_convolution_relu_12)
        /*0008*/ 	.word	0x0000000c


	//----- nvinfo : EIATTR_MIN_STACK_SIZE
	.align		4
.L_1:
        /*000c*/ 	.byte	0x04, 0x12
        /*000e*/ 	.short	(.L_3 - .L_2)
	.align		4
.L_2:
        /*0010*/ 	.word	index@(triton_poi_fused_convolution_relu_12)
        /*0014*/ 	.word	0x00000000


	//----- nvinfo : EIATTR_FRAME_SIZE
	.align		4
.L_3:
        /*0018*/ 	.byte	0x04, 0x11
        /*001a*/ 	.short	(.L_5 - .L_4)
	.align		4
.L_4:
        /*001c*/ 	.word	index@(triton_poi_fused_convolution_relu_12)
        /*0020*/ 	.word	0x00000000


	//----- nvinfo : EIATTR_MIN_STACK_SIZE
	.align		4
.L_5:
        /*0024*/ 	.byte	0x04, 0x12
        /*0026*/ 	.short	(.L_7 - .L_6)
	.align		4
.L_6:
        /*0028*/ 	.word	index@(triton_poi_fused_convolution_relu_12)
        /*002c*/ 	.word	0x00000000
.L_7:


//--------------------- .nv.info.triton_poi_fused_convolution_relu_12 --------------------------
	.section	.nv.info.triton_poi_fused_convolution_relu_12,"",@"SHT_CUDA_INFO"
	.sectionflags	@""
	.align	4


	//----- nvinfo : EIATTR_CUDA_API_VERSION
	.align		4
        /*0000*/ 	.byte	0x04, 0x37
        /*0002*/ 	.short	(.L_9 - .L_8)
.L_8:
        /*0004*/ 	.word	0x0000007c


	//----- nvinfo : EIATTR_KPARAM_INFO
	.align		4
.L_9:
        /*0008*/ 	.byte	0x04, 0x17
        /*000a*/ 	.short	(.L_11 - .L_10)
.L_10:
        /*000c*/ 	.word	0x00000000
        /*0010*/ 	.short	0x0002
        /*0012*/ 	.short	0x0010
        /*0014*/ 	.byte	0x00, 0xf0, 0x11, 0x00


	//----- nvinfo : EIATTR_KPARAM_INFO
	.align		4
.L_11:
        /*0018*/ 	.byte	0x04, 0x17
        /*001a*/ 	.short	(.L_13 - .L_12)
.L_12:
        /*001c*/ 	.word	0x00000000
        /*0020*/ 	.short	0x0001
        /*0022*/ 	.short	0x0008
        /*0024*/ 	.byte	0x00, 0xf4, 0x21, 0x00


	//----- nvinfo : EIATTR_KPARAM_INFO
	.align		4
.L_13:
        /*0028*/ 	.byte	0x04, 0x17
        /*002a*/ 	.short	(.L_15 - .L_14)
.L_14:
        /*002c*/ 	.word	0x00000000
        /*0030*/ 	.short	0x0000
        /*0032*/ 	.short	0x0000
        /*0034*/ 	.byte	0x00, 0xf4, 0x21, 0x00


	//----- nvinfo : EIATTR_SPARSE_MMA_MASK
	.align		4
.L_15:
        /*0038*/ 	.byte	0x03, 0x50
        /*003a*/ 	.short	0x0000


	//----- nvinfo : EIATTR_MAXREG_COUNT
	.align		4
        /*003c*/ 	.byte	0x03, 0x1b
        /*003e*/ 	.short	0x00ff


	//----- nvinfo : EIATTR_EXIT_INSTR_OFFSETS
	.align		4
        /*0040*/ 	.byte	0x04, 0x1c
        /*0042*/ 	.short	(.L_17 - .L_16)


	//   ....[0]....
.L_16:
        /*0044*/ 	.word	0x000001b0


	//----- nvinfo : EIATTR_REQNTID
	.align		4
.L_17:
        /*0048*/ 	.byte	0x04, 0x10
        /*004a*/ 	.short	(.L_19 - .L_18)
.L_18:
        /*004c*/ 	.word	0x00000100
        /*0050*/ 	.word	0x00000001
        /*0054*/ 	.word	0x00000001


	//----- nvinfo : EIATTR_CBANK_PARAM_SIZE
	.align		4
.L_19:
        /*0058*/ 	.byte	0x03, 0x19
        /*005a*/ 	.short	0x0014


	//----- nvinfo : EIATTR_PARAM_CBANK
	.align		4
        /*005c*/ 	.byte	0x04, 0x0a
        /*005e*/ 	.short	(.L_21 - .L_20)
	.align		4
.L_20:
        /*0060*/ 	.word	index@(.nv.constant0.triton_poi_fused_convolution_relu_12)
        /*0064*/ 	.short	0x0210
        /*0066*/ 	.short	0x0014


	//----- nvinfo : EIATTR_SW_WAR
	.align		4
.L_21:
        /*0068*/ 	.byte	0x04, 0x36
        /*006a*/ 	.short	(.L_23 - .L_22)
.L_22:
        /*006c*/ 	.word	0x00000008
.L_23:


//--------------------- .nv.callgraph             --------------------------
	.section	.nv.callgraph,"",@"SHT_CUDA_CALLGRAPH"
	.align	4
	.sectionentsize	8
	.align		4
        /*0000*/ 	.word	0x00000000
	.align		4
        /*0004*/ 	.word	0xffffffff
	.align		4
        /*0008*/ 	.word	0x00000000
	.align		4
        /*000c*/ 	.word	0xfffffffe
	.align		4
        /*0010*/ 	.word	0x00000000
	.align		4
        /*0014*/ 	.word	0xfffffffd
	.align		4
        /*0018*/ 	.word	0x00000000
	.align		4
        /*001c*/ 	.word	0xfffffffc


//--------------------- .text.triton_poi_fused_convolution_relu_12 --------------------------
	.section	.text.triton_poi_fused_convolution_relu_12,"ax",@progbits
	.align	128
        .global         triton_poi_fused_convolution_relu_12
        .type           triton_poi_fused_convolution_relu_12,@function
        .size           triton_poi_fused_convolution_relu_12,(.L_x_1 - triton_poi_fused_convolution_relu_12)
        .other          triton_poi_fused_convolution_relu_12,@"STO_CUDA_ENTRY STV_DEFAULT"
triton_poi_fused_convolution_relu_12:
.text.triton_poi_fused_convolution_relu_12:
[----:B------:R-:W-:Y:S01]  /*0000*/  LDC R1, c[0x0][0x28] ;  /* 0x00000a00ff017b82 */ /* 0x000fe20000000800 */
[----:B------:R-:W1:Y:S07]  /*0010*/  S2R R0, SR_TID.X ;  /* 0x0000000000007919 */ /* 0x000e6e0000002100 */
[----:B------:R-:W2:Y:S01]  /*0020*/  LDC.64 R4, c[0x0][0x218] ;  /* 0x00008600ff047b82 */ /* 0x000ea20000000a00 */
[----:B------:R-:W-:Y:S01]  /*0030*/  ULDC.64 UR4, c[0x0][0x208] ;  /* 0x0000820000047ab9 */ /* 0x000fe20000000a00 */
[----:B------:R-:W3:Y:S06]  /*0040*/  S2R R7, SR_CTAID.X ;  /* 0x0000000000077919 */ /* 0x000eec0000002500 */
[----:B------:R-:W4:Y:S01]  /*0050*/  LDC.64 R2, c[0x0][0x210] ;  /* 0x00008400ff027b82 */ /* 0x000f220000000a00 */
[----:B-1----:R-:W-:Y:S01]  /*0060*/  IMAD.SHL.U32 R0, R0, 0x2, RZ ;  /* 0x0000000200007824 */ /* 0x002fe200078e00ff */
[----:B---3--:R-:W-:-:S04]  /*0070*/  SHF.R.S32.HI R6, RZ, 0x16, R7 ;  /* 0x00000016ff067819 */ /* 0x008fc80000011407 */
[----:B------:R-:W-:Y:S02]  /*0080*/  LOP3.LUT R0, R0, 0x1fe, RZ, 0xc0, !PT ;  /* 0x000001fe00007812 */ /* 0x000fe400078ec0ff */
[----:B------:R-:W-:-:S03]  /*0090*/  SGXT R6, R6, 0x1 ;  /* 0x000000010606781a */ /* 0x000fc60000000200 */
[----:B------:R-:W-:-:S04]  /*00a0*/  IMAD R7, R7, 0x200, R0 ;  /* 0x0000020007077824 */ /* 0x000fc800078e0200 */
[----:B----4-:R-:W-:Y:S01]  /*00b0*/  IMAD.WIDE R2, R7, 0x4, R2 ;  /* 0x0000000407027825 */ /* 0x010fe200078e0202 */
[----:B------:R-:W-:-:S04]  /*00c0*/  LEA.HI R6, R6, R7, RZ, 0xa ;  /* 0x0000000706067211 */ /* 0x000fc800078f50ff */
[----:B------:R-:W-:-:S04]  /*00d0*/  SHF.R.S32.HI R6, RZ, 0xa, R6 ;  /* 0x0000000aff067819 */ /* 0x000fc80000011406 */
[----:B------:R-:W-:-:S04]  /*00e0*/  LEA.HI R0, R6, R6, RZ, 0x6 ;  /* 0x0000000606007211 */ /* 0x000fc800078f30ff */
[----:B------:R-:W-:-:S05]  /*00f0*/  LOP3.LUT R9, R0, 0xffffffc0, RZ, 0xc0, !PT ;  /* 0xffffffc000097812 */ /* 0x000fca00078ec0ff */
[----:B------:R-:W-:Y:S02]  /*0100*/  IMAD.IADD R9, R6, 0x1, -R9 ;  /* 0x0000000106097824 */ /* 0x000fe400078e0a09 */
[----:B------:R-:W3:Y:S02]  /*0110*/  LDG.E.64 R6, desc[UR4][R2.64] ;  /* 0x0000000402067981 */ /* 0x000ee4000c1e1b00 */
[----:B--2---:R-:W-:-:S06]  /*0120*/  IMAD.WIDE R4, R9, 0x4, R4 ;  /* 0x0000000409047825 */ /* 0x004fcc00078e0204 */
[----:B------:R-:W3:Y:S02]  /*0130*/  LDG.E.EL R4, desc[UR4][R4.64] ;  /* 0x0000000404047981 */ /* 0x000ee4000c2e1900 */
[CC--:B---3--:R-:W-:Y:S01]  /*0140*/  FSETP.GEU.AND P0, PT, R6.reuse, -R4.reuse, PT ;  /* 0x800000040600720b */ /* 0x0c8fe20003f0e000 */
[--C-:B------:R-:W-:Y:S01]  /*0150*/  FADD R6, R6, R4.reuse ;  /* 0x0000000406067221 */ /* 0x100fe20000000000 */
[C---:B------:R-:W-:Y:S01]  /*0160*/  FADD R0, R7.reuse, R4 ;  /* 0x0000000407007221 */ /* 0x040fe20000000000 */
[----:B------:R-:W-:-:S03]  /*0170*/  FSETP.GEU.AND P1, PT, R7, -R4, PT ;  /* 0x800000040700720b */ /* 0x000fc60003f2e000 */
[----:B------:R-:W-:Y:S02]  /*0180*/  FSEL R6, R6, RZ, P0 ;  /* 0x000000ff06067208 */ /* 0x000fe40000000000 */
[----:B------:R-:W-:-:S05]  /*0190*/  FSEL R7, R0, RZ, P1 ;  /* 0x000000ff00077208 */ /* 0x000fca0000800000 */
[----:B------:R-:W-:Y:S01]  /*01a0*/  STG.E.64 desc[UR4][R2.64], R6 ;  /* 0x0000000602007986 */ /* 0x000fe2000c101b04 */
[----:B------:R-:W-:Y:S05]  /*01b0*/  EXIT ;  /* 0x000000000000794d */ /* 0x000fea0003800000 */
.L_x_0:
[----:B------:R-:W-:-:S00]  /*01c0*/  BRA `(.L_x_0) ;  /* 0xfffffffc00fc7947 */ /* 0x000fc0000383ffff */
[----:B------:R-:W-:-:S00]  /*01d0*/  NOP ;  /* 0x0000000000007918 */ /* 0x000fc00000000000 */
        /* <DEDUP_REMOVED lines=10> */
.L_x_1:


//--------------------- .nv.constant0.triton_poi_fused_convolution_relu_12 --------------------------
	.section	.nv.constant0.triton_poi_fused_convolution_relu_12,"a",@progbits
	.sectionflags	@""
	.align	4
.nv.constant0.triton_poi_fused_convolution_relu_12:
	.zero		548
